//
// Generated by NVIDIA NVVM Compiler
//
// Compiler Build ID: CL-36424714
// Cuda compilation tools, release 13.0, V13.0.88
// Based on NVVM 20.0.0
//

.version 9.0
.target sm_100
.address_size 64

	// .globl	_Z9matrixMulPdS_S_
// _ZZ9matrixMulPdS_S_E8a_shared has been demoted
// _ZZ9matrixMulPdS_S_E8b_shared has been demoted

.visible .entry _Z9matrixMulPdS_S_(
	.param .u64 .ptr .align 1 _Z9matrixMulPdS_S__param_0,
	.param .u64 .ptr .align 1 _Z9matrixMulPdS_S__param_1,
	.param .u64 .ptr .align 1 _Z9matrixMulPdS_S__param_2
)
{
	.reg .pred 	%p<2>;
	.reg .b32 	%r<128>;
	.reg .b64 	%rd<17>;
	.reg .b64 	%fd<70>;
	// demoted variable
	.shared .align 4 .b8 _ZZ9matrixMulPdS_S_E8a_shared[4096];
	// demoted variable
	.shared .align 4 .b8 _ZZ9matrixMulPdS_S_E8b_shared[4096];
	ld.param.u64 	%rd7, [_Z9matrixMulPdS_S__param_0];
	ld.param.u64 	%rd8, [_Z9matrixMulPdS_S__param_1];
	ld.param.u64 	%rd6, [_Z9matrixMulPdS_S__param_2];
	cvta.to.global.u64 	%rd9, %rd8;
	cvta.to.global.u64 	%rd1, %rd7;
	mov.u32 	%r13, %tid.x;
	mov.u32 	%r14, %tid.y;
	mov.u32 	%r15, %ctaid.x;
	mov.u32 	%r16, %ntid.x;
	mad.lo.s32 	%r17, %r15, %r16, %r13;
	mov.u32 	%r18, %ctaid.y;
	mov.u32 	%r1, %ntid.y;
	mul.lo.s32 	%r2, %r18, %r1;
	shl.b32 	%r19, %r17, 10;
	or.b32  	%r3, %r14, %r19;
	shl.b32 	%r20, %r13, 7;
	mov.u32 	%r21, _ZZ9matrixMulPdS_S_E8a_shared;
	add.s32 	%r4, %r21, %r20;
	shl.b32 	%r22, %r14, 2;
	add.s32 	%r5, %r4, %r22;
	mov.u32 	%r23, _ZZ9matrixMulPdS_S_E8b_shared;
	add.s32 	%r7, %r23, %r22;
	add.s32 	%r6, %r7, %r20;
	add.s32 	%r24, %r14, %r2;
	shl.b32 	%r25, %r13, 10;
	add.s32 	%r26, %r24, %r25;
	mul.wide.u32 	%rd10, %r26, 8;
	add.s64 	%rd16, %rd9, %rd10;
	mul.wide.u32 	%rd3, %r16, 8192;
	mov.f64 	%fd69, 0d0000000000000000;
	mov.b32 	%r127, 0;
	mov.u32 	%r126, %r3;
$L__BB0_1:
	mul.wide.u32 	%rd11, %r126, 8;
	add.s64 	%rd12, %rd1, %rd11;
	ld.global.f64 	%fd4, [%rd12];
	cvt.rzi.s32.f64 	%r27, %fd4;
	st.shared.u32 	[%r5], %r27;
	ld.global.f64 	%fd5, [%rd16];
	cvt.rzi.s32.f64 	%r28, %fd5;
	st.shared.u32 	[%r6], %r28;
	bar.sync 	0;
	ld.shared.u32 	%r29, [%r4];
	ld.shared.u32 	%r30, [%r7];
	mul.lo.s32 	%r31, %r30, %r29;
	cvt.rn.f64.s32 	%fd6, %r31;
	add.f64 	%fd7, %fd69, %fd6;
	ld.shared.u32 	%r32, [%r4+4];
	ld.shared.u32 	%r33, [%r7+128];
	mul.lo.s32 	%r34, %r33, %r32;
	cvt.rn.f64.s32 	%fd8, %r34;
	add.f64 	%fd9, %fd7, %fd8;
	ld.shared.u32 	%r35, [%r4+8];
	ld.shared.u32 	%r36, [%r7+256];
	mul.lo.s32 	%r37, %r36, %r35;
	cvt.rn.f64.s32 	%fd10, %r37;
	add.f64 	%fd11, %fd9, %fd10;
	ld.shared.u32 	%r38, [%r4+12];
	ld.shared.u32 	%r39, [%r7+384];
	mul.lo.s32 	%r40, %r39, %r38;
	cvt.rn.f64.s32 	%fd12, %r40;
	add.f64 	%fd13, %fd11, %fd12;
	ld.shared.u32 	%r41, [%r4+16];
	ld.shared.u32 	%r42, [%r7+512];
	mul.lo.s32 	%r43, %r42, %r41;
	cvt.rn.f64.s32 	%fd14, %r43;
	add.f64 	%fd15, %fd13, %fd14;
	ld.shared.u32 	%r44, [%r4+20];
	ld.shared.u32 	%r45, [%r7+640];
	mul.lo.s32 	%r46, %r45, %r44;
	cvt.rn.f64.s32 	%fd16, %r46;
	add.f64 	%fd17, %fd15, %fd16;
	ld.shared.u32 	%r47, [%r4+24];
	ld.shared.u32 	%r48, [%r7+768];
	mul.lo.s32 	%r49, %r48, %r47;
	cvt.rn.f64.s32 	%fd18, %r49;
	add.f64 	%fd19, %fd17, %fd18;
	ld.shared.u32 	%r50, [%r4+28];
	ld.shared.u32 	%r51, [%r7+896];
	mul.lo.s32 	%r52, %r51, %r50;
	cvt.rn.f64.s32 	%fd20, %r52;
	add.f64 	%fd21, %fd19, %fd20;
	ld.shared.u32 	%r53, [%r4+32];
	ld.shared.u32 	%r54, [%r7+1024];
	mul.lo.s32 	%r55, %r54, %r53;
	cvt.rn.f64.s32 	%fd22, %r55;
	add.f64 	%fd23, %fd21, %fd22;
	ld.shared.u32 	%r56, [%r4+36];
	ld.shared.u32 	%r57, [%r7+1152];
	mul.lo.s32 	%r58, %r57, %r56;
	cvt.rn.f64.s32 	%fd24, %r58;
	add.f64 	%fd25, %fd23, %fd24;
	ld.shared.u32 	%r59, [%r4+40];
	ld.shared.u32 	%r60, [%r7+1280];
	mul.lo.s32 	%r61, %r60, %r59;
	cvt.rn.f64.s32 	%fd26, %r61;
	add.f64 	%fd27, %fd25, %fd26;
	ld.shared.u32 	%r62, [%r4+44];
	ld.shared.u32 	%r63, [%r7+1408];
	mul.lo.s32 	%r64, %r63, %r62;
	cvt.rn.f64.s32 	%fd28, %r64;
	add.f64 	%fd29, %fd27, %fd28;
	ld.shared.u32 	%r65, [%r4+48];
	ld.shared.u32 	%r66, [%r7+1536];
	mul.lo.s32 	%r67, %r66, %r65;
	cvt.rn.f64.s32 	%fd30, %r67;
	add.f64 	%fd31, %fd29, %fd30;
	ld.shared.u32 	%r68, [%r4+52];
	ld.shared.u32 	%r69, [%r7+1664];
	mul.lo.s32 	%r70, %r69, %r68;
	cvt.rn.f64.s32 	%fd32, %r70;
	add.f64 	%fd33, %fd31, %fd32;
	ld.shared.u32 	%r71, [%r4+56];
	ld.shared.u32 	%r72, [%r7+1792];
	mul.lo.s32 	%r73, %r72, %r71;
	cvt.rn.f64.s32 	%fd34, %r73;
	add.f64 	%fd35, %fd33, %fd34;
	ld.shared.u32 	%r74, [%r4+60];
	ld.shared.u32 	%r75, [%r7+1920];
	mul.lo.s32 	%r76, %r75, %r74;
	cvt.rn.f64.s32 	%fd36, %r76;
	add.f64 	%fd37, %fd35, %fd36;
	ld.shared.u32 	%r77, [%r4+64];
	ld.shared.u32 	%r78, [%r7+2048];
	mul.lo.s32 	%r79, %r78, %r77;
	cvt.rn.f64.s32 	%fd38, %r79;
	add.f64 	%fd39, %fd37, %fd38;
	ld.shared.u32 	%r80, [%r4+68];
	ld.shared.u32 	%r81, [%r7+2176];
	mul.lo.s32 	%r82, %r81, %r80;
	cvt.rn.f64.s32 	%fd40, %r82;
	add.f64 	%fd41, %fd39, %fd40;
	ld.shared.u32 	%r83, [%r4+72];
	ld.shared.u32 	%r84, [%r7+2304];
	mul.lo.s32 	%r85, %r84, %r83;
	cvt.rn.f64.s32 	%fd42, %r85;
	add.f64 	%fd43, %fd41, %fd42;
	ld.shared.u32 	%r86, [%r4+76];
	ld.shared.u32 	%r87, [%r7+2432];
	mul.lo.s32 	%r88, %r87, %r86;
	cvt.rn.f64.s32 	%fd44, %r88;
	add.f64 	%fd45, %fd43, %fd44;
	ld.shared.u32 	%r89, [%r4+80];
	ld.shared.u32 	%r90, [%r7+2560];
	mul.lo.s32 	%r91, %r90, %r89;
	cvt.rn.f64.s32 	%fd46, %r91;
	add.f64 	%fd47, %fd45, %fd46;
	ld.shared.u32 	%r92, [%r4+84];
	ld.shared.u32 	%r93, [%r7+2688];
	mul.lo.s32 	%r94, %r93, %r92;
	cvt.rn.f64.s32 	%fd48, %r94;
	add.f64 	%fd49, %fd47, %fd48;
	ld.shared.u32 	%r95, [%r4+88];
	ld.shared.u32 	%r96, [%r7+2816];
	mul.lo.s32 	%r97, %r96, %r95;
	cvt.rn.f64.s32 	%fd50, %r97;
	add.f64 	%fd51, %fd49, %fd50;
	ld.shared.u32 	%r98, [%r4+92];
	ld.shared.u32 	%r99, [%r7+2944];
	mul.lo.s32 	%r100, %r99, %r98;
	cvt.rn.f64.s32 	%fd52, %r100;
	add.f64 	%fd53, %fd51, %fd52;
	ld.shared.u32 	%r101, [%r4+96];
	ld.shared.u32 	%r102, [%r7+3072];
	mul.lo.s32 	%r103, %r102, %r101;
	cvt.rn.f64.s32 	%fd54, %r103;
	add.f64 	%fd55, %fd53, %fd54;
	ld.shared.u32 	%r104, [%r4+100];
	ld.shared.u32 	%r105, [%r7+3200];
	mul.lo.s32 	%r106, %r105, %r104;
	cvt.rn.f64.s32 	%fd56, %r106;
	add.f64 	%fd57, %fd55, %fd56;
	ld.shared.u32 	%r107, [%r4+104];
	ld.shared.u32 	%r108, [%r7+3328];
	mul.lo.s32 	%r109, %r108, %r107;
	cvt.rn.f64.s32 	%fd58, %r109;
	add.f64 	%fd59, %fd57, %fd58;
	ld.shared.u32 	%r110, [%r4+108];
	ld.shared.u32 	%r111, [%r7+3456];
	mul.lo.s32 	%r112, %r111, %r110;
	cvt.rn.f64.s32 	%fd60, %r112;
	add.f64 	%fd61, %fd59, %fd60;
	ld.shared.u32 	%r113, [%r4+112];
	ld.shared.u32 	%r114, [%r7+3584];
	mul.lo.s32 	%r115, %r114, %r113;
	cvt.rn.f64.s32 	%fd62, %r115;
	add.f64 	%fd63, %fd61, %fd62;
	ld.shared.u32 	%r116, [%r4+116];
	ld.shared.u32 	%r117, [%r7+3712];
	mul.lo.s32 	%r118, %r117, %r116;
	cvt.rn.f64.s32 	%fd64, %r118;
	add.f64 	%fd65, %fd63, %fd64;
	ld.shared.u32 	%r119, [%r4+120];
	ld.shared.u32 	%r120, [%r7+3840];
	mul.lo.s32 	%r121, %r120, %r119;
	cvt.rn.f64.s32 	%fd66, %r121;
	add.f64 	%fd67, %fd65, %fd66;
	ld.shared.u32 	%r122, [%r4+124];
	ld.shared.u32 	%r123, [%r7+3968];
	mul.lo.s32 	%r124, %r123, %r122;
	cvt.rn.f64.s32 	%fd68, %r124;
	add.f64 	%fd69, %fd67, %fd68;
	bar.sync 	0;
	add.s32 	%r127, %r127, 1;
	add.s64 	%rd16, %rd16, %rd3;
	add.s32 	%r126, %r126, %r1;
	setp.ne.s32 	%p1, %r127, 32;
	@%p1 bra 	$L__BB0_1;
	cvta.to.global.u64 	%rd13, %rd6;
	add.s32 	%r125, %r3, %r2;
	mul.wide.s32 	%rd14, %r125, 8;
	add.s64 	%rd15, %rd13, %rd14;
	st.global.f64 	[%rd15], %fd69;
	ret;

}


// ===== COMPILED SASS (sm_100) =====

	.target	sm_100

	.elftype	@"ET_EXEC"


//--------------------- .note.nv.tkinfo           --------------------------
	.section	.note.nv.tkinfo,"",@"SHT_NOTE"
	.sectionflags	@"SHF_NOTE_NV_TKINFO"
	.tkinfo
        /*0018*/ 	.word	0x00000002
        /*0030*/ 	.string	""
        /*0030*/ 	.string	"ptxas"
        /*0030*/ 	.string	"Cuda compilation tools, release 13.0, V13.0.88"
        /*0030*/ 	.string	"Build cuda_13.0.r13.0/compiler.36424714_0"
        /*0030*/ 	.string	"-arch sm_100 -m 64 "



//--------------------- .note.nv.cuinfo           --------------------------
	.section	.note.nv.cuinfo,"",@"SHT_NOTE"
	.sectionflags	@"SHF_NOTE_NV_CUINFO"
        /*0018*/ 	.short	0x0002
        /*001a*/ 	.short	0x0064
        /*001c*/ 	.short	0x0082
	.zero		2


//--------------------- .nv.info                  --------------------------
	.section	.nv.info,"",@"SHT_CUDA_INFO"
	.align	4


	//----- nvinfo : EIATTR_REGCOUNT
	.align		4
        /*0000*/ 	.byte	0x04, 0x2f
        /*0002*/ 	.short	(.L_1 - .L_0)
	.align		4
.L_0:
        /*0004*/ 	.word	index@(_Z9matrixMulPdS_S_)
        /*0008*/ 	.word	0x00000020


	//----- nvinfo : EIATTR_FRAME_SIZE
	.align		4
.L_1:
        /*000c*/ 	.byte	0x04, 0x11
        /*000e*/ 	.short	(.L_3 - .L_2)
	.align		4
.L_2:
        /*0010*/ 	.word	index@(_Z9matrixMulPdS_S_)
        /*0014*/ 	.word	0x00000000


	//----- nvinfo : EIATTR_MIN_STACK_SIZE
	.align		4
.L_3:
        /*0018*/ 	.byte	0x04, 0x12
        /*001a*/ 	.short	(.L_5 - .L_4)
	.align		4
.L_4:
        /*001c*/ 	.word	index@(_Z9matrixMulPdS_S_)
        /*0020*/ 	.word	0x00000000
.L_5:


//--------------------- .nv.compat                --------------------------
	.section	.nv.compat,"",@"SHT_CUDA_COMPAT_INFO"
	.align	4
        /*0000*/ 	.byte	0x02, 0x09, 0x00, 0x00, 0x02, 0x02, 0x01, 0x00, 0x02, 0x05, 0x05, 0x00, 0x03, 0x07, 0x01, 0x01
        /*0010*/ 	.byte	0x02, 0x03, 0x00, 0x00, 0x02, 0x06, 0x01, 0x00, 0x04, 0x0b, 0x08, 0x00, 0x01, 0x00, 0x00, 0x00
        /*0020*/ 	.byte	0x00, 0x00, 0x00, 0x00


//--------------------- .nv.info._Z9matrixMulPdS_S_ --------------------------
	.section	.nv.info._Z9matrixMulPdS_S_,"",@"SHT_CUDA_INFO"
	.sectionflags	@""
	.align	4


	//----- nvinfo : EIATTR_CUDA_API_VERSION
	.align		4
        /*0000*/ 	.byte	0x04, 0x37
        /*0002*/ 	.short	(.L_7 - .L_6)
.L_6:
        /*0004*/ 	.word	0x00000082


	//----- nvinfo : EIATTR_KPARAM_INFO
	.align		4
.L_7:
        /*0008*/ 	.byte	0x04, 0x17
        /*000a*/ 	.short	(.L_9 - .L_8)
.L_8:
        /*000c*/ 	.word	0x00000000
        /*0010*/ 	.short	0x0002
        /*0012*/ 	.short	0x0010
        /*0014*/ 	.byte	0x00, 0xf5, 0x21, 0x00


	//----- nvinfo : EIATTR_KPARAM_INFO
	.align		4
.L_9:
        /*0018*/ 	.byte	0x04, 0x17
        /*001a*/ 	.short	(.L_11 - .L_10)
.L_10:
        /*001c*/ 	.word	0x00000000
        /*0020*/ 	.short	0x0001
        /*0022*/ 	.short	0x0008
        /*0024*/ 	.byte	0x00, 0xf5, 0x21, 0x00


	//----- nvinfo : EIATTR_KPARAM_INFO
	.align		4
.L_11:
        /*0028*/ 	.byte	0x04, 0x17
        /*002a*/ 	.short	(.L_13 - .L_12)
.L_12:
        /*002c*/ 	.word	0x00000000
        /*0030*/ 	.short	0x0000
        /*0032*/ 	.short	0x0000
        /*0034*/ 	.byte	0x00, 0xf5, 0x21, 0x00


	//----- nvinfo : EIATTR_SPARSE_MMA_MASK
	.align		4
.L_13:
        /*0038*/ 	.byte	0x03, 0x50
        /*003a*/ 	.short	0x0000


	//----- nvinfo : EIATTR_MAXREG_COUNT
	.align		4
        /*003c*/ 	.byte	0x03, 0x1b
        /*003e*/ 	.short	0x00ff


	//----- nvinfo : EIATTR_NUM_BARRIERS
	.align		4
        /*0040*/ 	.byte	0x02, 0x4c
        /*0042*/ 	.byte	0x01
	.zero		1


	//----- nvinfo : EIATTR_MERCURY_ISA_VERSION
	.align		4
        /*0044*/ 	.byte	0x03, 0x5f
        /*0046*/ 	.short	0x0101


	//----- nvinfo : EIATTR_VRC_CTA_INIT_COUNT
	.align		4
        /*0048*/ 	.byte	0x02, 0x4a
	.zero		1
	.zero		1


	//----- nvinfo : EIATTR_EXIT_INSTR_OFFSETS
	.align		4
        /*004c*/ 	.byte	0x04, 0x1c
        /*004e*/ 	.short	(.L_15 - .L_14)


	//   ....[0]....
.L_14:
        /*0050*/ 	.word	0x00000b70


	//----- nvinfo : EIATTR_CBANK_PARAM_SIZE
	.align		4
.L_15:
        /*0054*/ 	.byte	0x03, 0x19
        /*0056*/ 	.short	0x0018


	//----- nvinfo : EIATTR_PARAM_CBANK
	.align		4
        /*0058*/ 	.byte	0x04, 0x0a
        /*005a*/ 	.short	(.L_17 - .L_16)
	.align		4
.L_16:
        /*005c*/ 	.word	index@(.nv.constant0._Z9matrixMulPdS_S_)
        /*0060*/ 	.short	0x0380
        /*0062*/ 	.short	0x0018


	//----- nvinfo : EIATTR_SW_WAR
	.align		4
.L_17:
        /*0064*/ 	.byte	0x04, 0x36
        /*0066*/ 	.short	(.L_19 - .L_18)
.L_18:
        /*0068*/ 	.word	0x00000008
.L_19:


//--------------------- .nv.callgraph             --------------------------
	.section	.nv.callgraph,"",@"SHT_CUDA_CALLGRAPH"
	.align	4
	.sectionentsize	8
	.align		4
        /*0000*/ 	.word	0x00000000
	.align		4
        /*0004*/ 	.word	0xffffffff
	.align		4
        /*0008*/ 	.word	0x00000000
	.align		4
        /*000c*/ 	.word	0xfffffffe
	.align		4
        /*0010*/ 	.word	0x00000000
	.align		4
        /*0014*/ 	.word	0xfffffffd
	.align		4
        /*0018*/ 	.word	0x00000000
	.align		4
        /*001c*/ 	.word	0xfffffffc


//--------------------- .text._Z9matrixMulPdS_S_  --------------------------
	.section	.text._Z9matrixMulPdS_S_,"ax",@progbits
	.align	128
        .global         _Z9matrixMulPdS_S_
        .type           _Z9matrixMulPdS_S_,@function
        .size           _Z9matrixMulPdS_S_,(.L_x_2 - _Z9matrixMulPdS_S_)
        .other          _Z9matrixMulPdS_S_,@"STO_CUDA_ENTRY STV_DEFAULT"
_Z9matrixMulPdS_S_:
.text._Z9matrixMulPdS_S_:
[----:B------:R-:W-:Y:S01]  /*0000*/  LDC R1, c[0x0][0x37c] ;  /* 0x0000df00ff017b82 */ /* 0x000fe20000000800 */
[----:B------:R-:W0:Y:S07]  /*0010*/  S2R R9, SR_TID.X ;  /* 0x0000000000097919 */ /* 0x000e2e0000002100 */
[----:B------:R-:W1:Y:S01]  /*0020*/  S2UR UR5, SR_CTAID.Y ;  /* 0x00000000000579c3 */ /* 0x000e620000002600 */
[----:B------:R-:W-:Y:S01]  /*0030*/  UMOV UR4, 0x400 ;  /* 0x0000040000047882 */ /* 0x000fe20000000000 */
[----:B------:R-:W-:Y:S01]  /*0040*/  CS2R R22, SRZ ;  /* 0x0000000000167805 */ /* 0x000fe2000001ff00 */
[----:B------:R-:W2:Y:S01]  /*0050*/  S2R R5, SR_TID.Y ;  /* 0x0000000000057919 */ /* 0x000ea20000002200 */
[----:B------:R-:W-:Y:S01]  /*0060*/  UIADD3 UR6, UPT, UPT, UR4, 0x1000, URZ ;  /* 0x0000100004067890 */ /* 0x000fe2000fffe0ff */
[----:B------:R-:W3:Y:S03]  /*0070*/  LDCU.64 UR8, c[0x0][0x358] ;  /* 0x00006b00ff0877ac */ /* 0x000ee60008000a00 */
[----:B------:R-:W4:Y:S01]  /*0080*/  LDC R0, c[0x0][0x360] ;  /* 0x0000d800ff007b82 */ /* 0x000f220000000800 */
[----:B------:R-:W1:Y:S07]  /*0090*/  LDCU UR11, c[0x0][0x364] ;  /* 0x00006c80ff0b77ac */ /* 0x000e6e0008000800 */
[----:B------:R-:W4:Y:S08]  /*00a0*/  S2UR UR10, SR_CTAID.X ;  /* 0x00000000000a79c3 */ /* 0x000f300000002500 */
[----:B------:R-:W5:Y:S01]  /*00b0*/  S2UR UR7, SR_CgaCtaId ;  /* 0x00000000000779c3 */ /* 0x000f620000008800 */
[----:B-1----:R-:W-:-:S07]  /*00c0*/  UIMAD UR5, UR5, UR11, URZ ;  /* 0x0000000b050572a4 */ /* 0x002fce000f8e02ff */
[----:B------:R-:W1:Y:S01]  /*00d0*/  LDC.64 R18, c[0x0][0x388] ;  /* 0x0000e200ff127b82 */ /* 0x000e620000000a00 */
[----:B--2---:R-:W-:-:S04]  /*00e0*/  IADD3 R3, PT, PT, R5, UR5, RZ ;  /* 0x0000000505037c10 */ /* 0x004fc8000fffe0ff */
[----:B0-----:R-:W-:-:S03]  /*00f0*/  LEA R3, R9, R3, 0xa ;  /* 0x0000000309037211 */ /* 0x001fc600078e50ff */
[----:B------:R-:W0:Y:S01]  /*0100*/  LDC.64 R16, c[0x0][0x380] ;  /* 0x0000e000ff107b82 */ /* 0x000e220000000a00 */
[----:B----4-:R-:W-:-:S05]  /*0110*/  IMAD R2, R0, UR10, R9 ;  /* 0x0000000a00027c24 */ /* 0x010fca000f8e0209 */
[----:B------:R-:W-:Y:S01]  /*0120*/  SHF.L.U32 R7, R2, 0xa, RZ ;  /* 0x0000000a02077819 */ /* 0x000fe200000006ff */
[----:B-----5:R-:W-:Y:S02]  /*0130*/  ULEA UR4, UR7, UR4, 0x18 ;  /* 0x0000000407047291 */ /* 0x020fe4000f8ec0ff */
[----:B------:R-:W-:Y:S01]  /*0140*/  ULEA UR6, UR7, UR6, 0x18 ;  /* 0x0000000607067291 */ /* 0x000fe2000f8ec0ff */
[----:B------:R-:W-:-:S03]  /*0150*/  LOP3.LUT R7, R5, R7, RZ, 0xfc, !PT ;  /* 0x0000000705077212 */ /* 0x000fc600078efcff */
[----:B------:R-:W-:Y:S01]  /*0160*/  LEA R6, R9, UR4, 0x7 ;  /* 0x0000000409067c11 */ /* 0x000fe2000f8e38ff */
[----:B------:R-:W-:Y:S01]  /*0170*/  UMOV UR4, URZ ;  /* 0x000000ff00047c82 */ /* 0x000fe20008000000 */
[----:B------:R-:W-:Y:S01]  /*0180*/  LEA R2, R5, UR6, 0x2 ;  /* 0x0000000605027c11 */ /* 0x000fe2000f8e10ff */
[----:B-1----:R-:W-:Y:S01]  /*0190*/  IMAD.WIDE.U32 R18, R3, 0x8, R18 ;  /* 0x0000000803127825 */ /* 0x002fe200078e0012 */
[----:B------:R-:W-:Y:S02]  /*01a0*/  LEA R5, R5, R6, 0x2 ;  /* 0x0000000605057211 */ /* 0x000fe400078e10ff */
[----:B------:R-:W-:Y:S02]  /*01b0*/  LEA R4, R9, R2, 0x7 ;  /* 0x0000000209047211 */ /* 0x000fe400078e38ff */
[----:B---3--:R-:W-:-:S07]  /*01c0*/  MOV R3, R7 ;  /* 0x0000000700037202 */ /* 0x008fce0000000f00 */
.L_x_0:
[----:B0-----:R-:W-:Y:S01]  /*01d0*/  IMAD.WIDE.U32 R8, R3, 0x8, R16 ;  /* 0x0000000803087825 */ /* 0x001fe200078e0010 */
[----:B------:R-:W2:Y:S05]  /*01e0*/  LDG.E.64 R10, desc[UR8][R18.64] ;  /* 0x00000008120a7981 */ /* 0x000eaa000c1e1b00 */
[----:B------:R-:W3:Y:S01]  /*01f0*/  LDG.E.64 R8, desc[UR8][R8.64] ;  /* 0x0000000808087981 */ /* 0x000ee2000c1e1b00 */
[----:B--2---:R-:W-:Y:S08]  /*0200*/  F2I.F64.TRUNC R29, R10 ;  /* 0x0000000a001d7311 */ /* 0x004ff0000030d100 */
[----:B---3--:R-:W0:Y:S02]  /*0210*/  F2I.F64.TRUNC R28, R8 ;  /* 0x00000008001c7311 */ /* 0x008e24000030d100 */
[----:B0-----:R-:W-:Y:S04]  /*0220*/  STS [R5], R28 ;  /* 0x0000001c05007388 */ /* 0x001fe80000000800 */
[----:B------:R-:W-:Y:S01]  /*0230*/  STS [R4], R29 ;  /* 0x0000001d04007388 */ /* 0x000fe20000000800 */
[----:B------:R-:W-:Y:S06]  /*0240*/  BAR.SYNC.DEFER_BLOCKING 0x0 ;  /* 0x0000000000007b1d */ /* 0x000fec0000010000 */
[----:B------:R-:W-:Y:S04]  /*0250*/  LDS R21, [R2] ;  /* 0x0000000002157984 */ /* 0x000fe80000000800 */
[----:B------:R-:W0:Y:S04]  /*0260*/  LDS.128 R12, [R6] ;  /* 0x00000000060c7984 */ /* 0x000e280000000c00 */
[----:B------:R-:W1:Y:S04]  /*0270*/  LDS R26, [R2+0x80] ;  /* 0x00008000021a7984 */ /* 0x000e680000000800 */
[----:B------:R-:W-:Y:S04]  /*0280*/  LDS R24, [R2+0x180] ;  /* 0x0001800002187984 */ /* 0x000fe80000000800 */
[----:B------:R-:W2:Y:S04]  /*0290*/  LDS R25, [R2+0x100] ;  /* 0x0001000002197984 */ /* 0x000ea80000000800 */
[----:B------:R-:W-:Y:S04]  /*02a0*/  LDS R27, [R2+0x200] ;  /* 0x00020000021b7984 */ /* 0x000fe80000000800 */
[----:B------:R-:W3:Y:S01]  /*02b0*/  LDS.128 R8, [R6+0x10] ;  /* 0x0000100006087984 */ /* 0x000ee20000000c00 */
[----:B0-----:R-:W-:-:S06]  /*02c0*/  IMAD R21, R12, R21, RZ ;  /* 0x000000150c157224 */ /* 0x001fcc00078e02ff */
[----:B------:R-:W0:Y:S01]  /*02d0*/  I2F.F64 R20, R21 ;  /* 0x0000001500147312 */ /* 0x000e220000201c00 */
[----:B-1----:R-:W-:Y:S01]  /*02e0*/  IMAD R26, R26, R13, RZ ;  /* 0x0000000d1a1a7224 */ /* 0x002fe200078e02ff */
[----:B0-----:R-:W-:Y:S01]  /*02f0*/  DADD R20, R20, R22 ;  /* 0x0000000014147229 */ /* 0x001fe20000000016 */
[----:B------:R-:W0:Y:S04]  /*0300*/  LDS R22, [R2+0x280] ;  /* 0x0002800002167984 */ /* 0x000e280000000800 */
[----:B------:R-:W1:Y:S01]  /*0310*/  LDS R23, [R2+0x300] ;  /* 0x0003000002177984 */ /* 0x000e620000000800 */
[----:B------:R4:W5:Y:S01]  /*0320*/  I2F.F64 R12, R26 ;  /* 0x0000001a000c7312 */ /* 0x0009620000201c00 */
[----:B--2---:R-:W-:Y:S02]  /*0330*/  IMAD R25, R25, R14, RZ ;  /* 0x0000000e19197224 */ /* 0x004fe400078e02ff */
[----:B----4-:R-:W-:-:S02]  /*0340*/  IMAD R26, R24, R15, RZ ;  /* 0x0000000f181a7224 */ /* 0x010fc400078e02ff */
[----:B------:R-:W2:Y:S03]  /*0350*/  LDS R24, [R2+0x380] ;  /* 0x0003800002187984 */ /* 0x000ea60000000800 */
[----:B------:R-:W4:Y:S01]  /*0360*/  I2F.F64 R14, R25 ;  /* 0x00000019000e7312 */ /* 0x000f220000201c00 */
[----:B-----5:R-:W-:-:S07]  /*0370*/  DADD R12, R20, R12 ;  /* 0x00000000140c7229 */ /* 0x020fce000000000c */
[----:B------:R-:W5:Y:S01]  /*0380*/  I2F.F64 R28, R26 ;  /* 0x0000001a001c7312 */ /* 0x000f620000201c00 */
[----:B---3--:R-:W-:Y:S02]  /*0390*/  IMAD R8, R8, R27, RZ ;  /* 0x0000001b08087224 */ /* 0x008fe400078e02ff */
[----:B------:R-:W-:Y:S01]  /*03a0*/  LDS R27, [R2+0x400] ;  /* 0x00040000021b7984 */ /* 0x000fe20000000800 */
[----:B----4-:R-:W-:-:S04]  /*03b0*/  DADD R12, R12, R14 ;  /* 0x000000000c0c7229 */ /* 0x010fc8000000000e */
[----:B------:R-:W3:Y:S01]  /*03c0*/  I2F.F64 R20, R8 ;  /* 0x0000000800147312 */ /* 0x000ee20000201c00 */
[----:B0-----:R-:W-:-:S03]  /*03d0*/  IMAD R22, R22, R9, RZ ;  /* 0x0000000916167224 */ /* 0x001fc600078e02ff */
[----:B-----5:R-:W-:Y:S02]  /*03e0*/  DADD R28, R12, R28 ;  /* 0x000000000c1c7229 */ /* 0x020fe4000000001c */
[----:B------:R-:W0:Y:S02]  /*03f0*/  LDS.128 R12, [R6+0x20] ;  /* 0x00002000060c7984 */ /* 0x000e240000000c00 */
[----:B------:R4:W5:Y:S01]  /*0400*/  I2F.F64 R8, R22 ;  /* 0x0000001600087312 */ /* 0x0009620000201c00 */
[----:B-1----:R-:W-:-:S03]  /*0410*/  IMAD R23, R23, R10, RZ ;  /* 0x0000000a17177224 */ /* 0x002fc600078e02ff */
[----:B---3--:R-:W-:Y:S01]  /*0420*/  DADD R28, R28, R20 ;  /* 0x000000001c1c7229 */ /* 0x008fe20000000014 */
[----:B----4-:R-:W1:Y:S03]  /*0430*/  LDS R22, [R2+0x480] ;  /* 0x0004800002167984 */ /* 0x010e660000000800 */
[----:B------:R-:W3:Y:S01]  /*0440*/  I2F.F64 R20, R23 ;  /* 0x0000001700147312 */ /* 0x000ee20000201c00 */
[----:B--2---:R-:W-:-:S03]  /*0450*/  IMAD R24, R24, R11, RZ ;  /* 0x0000000b18187224 */ /* 0x004fc600078e02ff */
[----:B-----5:R-:W-:-:S04]  /*0460*/  DADD R8, R28, R8 ;  /* 0x000000001c087229 */ /* 0x020fc80000000008 */
[----:B------:R-:W2:Y:S01]  /*0470*/  I2F.F64 R24, R24 ;  /* 0x0000001800187312 */ /* 0x000ea20000201c00 */
[----:B------:R-:W4:Y:S03]  /*0480*/  LDS R29, [R2+0x500] ;  /* 0x00050000021d7984 */ /* 0x000f260000000800 */
[----:B---3--:R-:W-:Y:S01]  /*0490*/  DADD R8, R8, R20 ;  /* 0x0000000008087229 */ /* 0x008fe20000000014 */
[----:B------:R-:W3:Y:S04]  /*04a0*/  LDS R20, [R2+0x580] ;  /* 0x0005800002147984 */ /* 0x000ee80000000800 */
[----:B------:R-:W-:Y:S03]  /*04b0*/  LDS R21, [R2+0x600] ;  /* 0x0006000002157984 */ /* 0x000fe60000000800 */
[----:B--2---:R-:W-:-:S02]  /*04c0*/  DADD R24, R8, R24 ;  /* 0x0000000008187229 */ /* 0x004fc40000000018 */
[----:B------:R-:W2:Y:S01]  /*04d0*/  LDS.128 R8, [R6+0x30] ;  /* 0x0000300006087984 */ /* 0x000ea20000000c00 */
[----:B0-----:R-:W-:-:S04]  /*04e0*/  IMAD R28, R12, R27, RZ ;  /* 0x0000001b0c1c7224 */ /* 0x001fc800078e02ff */
[----:B------:R-:W0:Y:S01]  /*04f0*/  I2F.F64 R26, R28 ;  /* 0x0000001c001a7312 */ /* 0x000e220000201c00 */
[----:B-1----:R-:W-:-:S07]  /*0500*/  IMAD R22, R22, R13, RZ ;  /* 0x0000000d16167224 */ /* 0x002fce00078e02ff */
[----:B------:R-:W1:Y:S01]  /*0510*/  I2F.F64 R22, R22 ;  /* 0x0000001600167312 */ /* 0x000e620000201c00 */
[----:B----4-:R-:W-:Y:S01]  /*0520*/  IMAD R29, R29, R14, RZ ;  /* 0x0000000e1d1d7224 */ /* 0x010fe200078e02ff */
[----:B0-----:R-:W-:Y:S01]  /*0530*/  DADD R26, R24, R26 ;  /* 0x00000000181a7229 */ /* 0x001fe2000000001a */
[----:B------:R-:W0:Y:S05]  /*0540*/  LDS R24, [R2+0x680] ;  /* 0x0006800002187984 */ /* 0x000e2a0000000800 */
[----:B------:R-:W4:Y:S01]  /*0550*/  I2F.F64 R12, R29 ;  /* 0x0000001d000c7312 */ /* 0x000f220000201c00 */
[----:B------:R-:W5:Y:S01]  /*0560*/  LDS R25, [R2+0x700] ;  /* 0x0007000002197984 */ /* 0x000f620000000800 */
[----:B---3--:R-:W-:Y:S01]  /*0570*/  IMAD R28, R20, R15, RZ ;  /* 0x0000000f141c7224 */ /* 0x008fe200078e02ff */
[----:B-1----:R-:W-:-:S05]  /*0580*/  DADD R14, R26, R22 ;  /* 0x000000001a0e7229 */ /* 0x002fca0000000016 */
[----:B------:R-:W1:Y:S01]  /*0590*/  I2F.F64 R22, R28 ;  /* 0x0000001c00167312 */ /* 0x000e620000201c00 */
[----:B------:R-:W3:Y:S01]  /*05a0*/  LDS R26, [R2+0x780] ;  /* 0x00078000021a7984 */ /* 0x000ee20000000800 */
[----:B--2---:R-:W-:-:S03]  /*05b0*/  IMAD R21, R8, R21, RZ ;  /* 0x0000001508157224 */ /* 0x004fc600078e02ff */
[----:B------:R-:W-:Y:S01]  /*05c0*/  LDS R27, [R2+0x800] ;  /* 0x00080000021b7984 */ /* 0x000fe20000000800 */
[----:B----4-:R-:W-:Y:S02]  /*05d0*/  DADD R12, R14, R12 ;  /* 0x000000000e0c7229 */ /* 0x010fe4000000000c */
[----:B------:R-:W2:Y:S06]  /*05e0*/  I2F.F64 R20, R21 ;  /* 0x0000001500147312 */ /* 0x000eac0000201c00 */
[----:B-1----:R-:W-:Y:S02]  /*05f0*/  DADD R22, R12, R22 ;  /* 0x000000000c167229 */ /* 0x002fe40000000016 */
[----:B------:R-:W1:Y:S06]  /*0600*/  LDS.128 R12, [R6+0x40] ;  /* 0x00004000060c7984 */ /* 0x000e6c0000000c00 */
[----:B--2---:R-:W-:-:S02]  /*0610*/  DADD R20, R22, R20 ;  /* 0x0000000016147229 */ /* 0x004fc40000000014 */
[----:B------:R-:W2:Y:S01]  /*0620*/  LDS R22, [R2+0x880] ;  /* 0x0008800002167984 */ /* 0x000ea20000000800 */
[----:B0-----:R-:W-:-:S03]  /*0630*/  IMAD R24, R24, R9, RZ ;  /* 0x0000000918187224 */ /* 0x001fc600078e02ff */
[----:B------:R-:W0:Y:S01]  /*0640*/  LDS R23, [R2+0x900] ;  /* 0x0009000002177984 */ /* 0x000e220000000800 */
[----:B------:R4:W3:Y:S01]  /*0650*/  I2F.F64 R8, R24 ;  /* 0x0000001800087312 */ /* 0x0008e20000201c00 */
[----:B-----5:R-:W-:Y:S02]  /*0660*/  IMAD R25, R25, R10, RZ ;  /* 0x0000000a19197224 */ /* 0x020fe400078e02ff */
[----:B----4-:R-:W4:Y:S01]  /*0670*/  LDS R24, [R2+0x980] ;  /* 0x0009800002187984 */ /* 0x010f220000000800 */
[----:B---3--:R-:W-:-:S04]  /*0680*/  IMAD R26, R26, R11, RZ ;  /* 0x0000000b1a1a7224 */ /* 0x008fc800078e02ff */
[----:B------:R-:W3:Y:S01]  /*0690*/  I2F.F64 R10, R25 ;  /* 0x00000019000a7312 */ /* 0x000ee20000201c00 */
[----:B------:R-:W-:-:S07]  /*06a0*/  DADD R8, R20, R8 ;  /* 0x0000000014087229 */ /* 0x000fce0000000008 */
[----:B------:R-:W5:Y:S01]  /*06b0*/  I2F.F64 R28, R26 ;  /* 0x0000001a001c7312 */ /* 0x000f620000201c00 */
[----:B-1----:R-:W-:Y:S02]  /*06c0*/  IMAD R12, R12, R27, RZ ;  /* 0x0000001b0c0c7224 */ /* 0x002fe400078e02ff */
[----:B------:R-:W-:Y:S01]  /*06d0*/  LDS R27, [R2+0xa00] ;  /* 0x000a0000021b7984 */ /* 0x000fe20000000800 */
[----:B---3--:R-:W-:-:S04]  /*06e0*/  DADD R8, R8, R10 ;  /* 0x0000000008087229 */ /* 0x008fc8000000000a */
[----:B------:R-:W1:Y:S01]  /*06f0*/  I2F.F64 R20, R12 ;  /* 0x0000000c00147312 */ /* 0x000e620000201c00 */
[----:B--2---:R-:W-:-:S03]  /*0700*/  IMAD R22, R22, R13, RZ ;  /* 0x0000000d16167224 */ /* 0x004fc600078e02ff */
[----:B-----5:R-:W-:-:S04]  /*0710*/  DADD R28, R8, R28 ;  /* 0x00000000081c7229 */ /* 0x020fc8000000001c */
[----:B------:R2:W3:Y:S01]  /*0720*/  I2F.F64 R12, R22 ;  /* 0x00000016000c7312 */ /* 0x0004e20000201c00 */
[----:B------:R-:W5:Y:S01]  /*0730*/  LDS.128 R8, [R6+0x50] ;  /* 0x0000500006087984 */ /* 0x000f620000000c00 */
[----:B0-----:R-:W-:Y:S02]  /*0740*/  IMAD R23, R23, R14, RZ ;  /* 0x0000000e17177224 */ /* 0x001fe400078e02ff */
[----:B-1----:R-:W-:Y:S01]  /*0750*/  DADD R28, R28, R20 ;  /* 0x000000001c1c7229 */ /* 0x002fe20000000014 */
[----:B--2---:R-:W0:Y:S03]  /*0760*/  LDS R22, [R2+0xa80] ;  /* 0x000a800002167984 */ /* 0x004e260000000800 */
[----:B------:R-:W1:Y:S01]  /*0770*/  I2F.F64 R20, R23 ;  /* 0x0000001700147312 */ /* 0x000e620000201c00 */
[----:B----4-:R-:W-:-:S03]  /*0780*/  IMAD R24, R24, R15, RZ ;  /* 0x0000000f18187224 */ /* 0x010fc600078e02ff */
[----:B---3--:R-:W-:Y:S02]  /*0790*/  DADD R12, R28, R12 ;  /* 0x000000001c0c7229 */ /* 0x008fe4000000000c */
[----:B------:R-:W2:Y:S02]  /*07a0*/  LDS R29, [R2+0xb00] ;  /* 0x000b0000021d7984 */ /* 0x000ea40000000800 */
[----:B------:R-:W3:Y:S04]  /*07b0*/  I2F.F64 R24, R24 ;  /* 0x0000001800187312 */ /* 0x000ee80000201c00 */
[----:B-1----:R-:W-:Y:S01]  /*07c0*/  DADD R12, R12, R20 ;  /* 0x000000000c0c7229 */ /* 0x002fe20000000014 */
[----:B------:R-:W1:Y:S04]  /*07d0*/  LDS R20, [R2+0xb80] ;  /* 0x000b800002147984 */ /* 0x000e680000000800 */
[----:B------:R-:W-:Y:S03]  /*07e0*/  LDS R21, [R2+0xc00] ;  /* 0x000c000002157984 */ /* 0x000fe60000000800 */
[----:B---3--:R-:W-:-:S02]  /*07f0*/  DADD R24, R12, R24 ;  /* 0x000000000c187229 */ /* 0x008fc40000000018 */
[----:B------:R-:W3:Y:S01]  /*0800*/  LDS.128 R12, [R6+0x60] ;  /* 0x00006000060c7984 */ /* 0x000ee20000000c00 */
[----:B-----5:R-:W-:-:S04]  /*0810*/  IMAD R28, R8, R27, RZ ;  /* 0x0000001b081c7224 */ /* 0x020fc800078e02ff */
[----:B------:R-:W4:Y:S01]  /*0820*/  I2F.F64 R26, R28 ;  /* 0x0000001c001a7312 */ /* 0x000f220000201c00 */
[----:B0-----:R-:W-:-:S07]  /*0830*/  IMAD R22, R22, R9, RZ ;  /* 0x0000000916167224 */ /* 0x001fce00078e02ff */
[----:B------:R-:W0:Y:S01]  /*0840*/  I2F.F64 R22, R22 ;  /* 0x0000001600167312 */ /* 0x000e220000201c00 */
[----:B--2---:R-:W-:Y:S01]  /*0850*/  IMAD R29, R29, R10, RZ ;  /* 0x0000000a1d1d7224 */ /* 0x004fe200078e02ff */
[----:B----4-:R-:W-:Y:S01]  /*0860*/  DADD R26, R24, R26 ;  /* 0x00000000181a7229 */ /* 0x010fe2000000001a */
[----:B------:R-:W2:Y:S05]  /*0870*/  LDS R24, [R2+0xc80] ;  /* 0x000c800002187984 */ /* 0x000eaa0000000800 */
[----:B------:R-:W4:Y:S01]  /*0880*/  I2F.F64 R8, R29 ;  /* 0x0000001d00087312 */ /* 0x000f220000201c00 */
[----:B-1----:R-:W-:Y:S01]  /*0890*/  IMAD R28, R20, R11, RZ ;  /* 0x0000000b141c7224 */ /* 0x002fe200078e02ff */
[----:B------:R-:W1:Y:S01]  /*08a0*/  LDS R25, [R2+0xd00] ;  /* 0x000d000002197984 */ /* 0x000e620000000800 */
[----:B0-----:R-:W-:-:S05]  /*08b0*/  DADD R10, R26, R22 ;  /* 0x000000001a0a7229 */ /* 0x001fca0000000016 */
[----:B------:R-:W0:Y:S01]  /*08c0*/  I2F.F64 R22, R28 ;  /* 0x0000001c00167312 */ /* 0x000e220000201c00 */
[----:B------:R-:W5:Y:S01]  /*08d0*/  LDS R26, [R2+0xd80] ;  /* 0x000d8000021a7984 */ /* 0x000f620000000800 */
[----:B---3--:R-:W-:-:S03]  /*08e0*/  IMAD R21, R12, R21, RZ ;  /* 0x000000150c157224 */ /* 0x008fc600078e02ff */
[----:B------:R-:W-:Y:S01]  /*08f0*/  LDS R27, [R2+0xe00] ;  /* 0x000e0000021b7984 */ /* 0x000fe20000000800 */
[----:B----4-:R-:W-:Y:S02]  /*0900*/  DADD R8, R10, R8 ;  /* 0x000000000a087229 */ /* 0x010fe40000000008 */
[----:B------:R-:W3:Y:S06]  /*0910*/  I2F.F64 R20, R21 ;  /* 0x0000001500147312 */ /* 0x000eec0000201c00 */
[----:B0-----:R-:W-:Y:S02]  /*0920*/  DADD R22, R8, R22 ;  /* 0x0000000008167229 */ /* 0x001fe40000000016 */
[----:B------:R-:W0:Y:S06]  /*0930*/  LDS.128 R8, [R6+0x70] ;  /* 0x0000700006087984 */ /* 0x000e2c0000000c00 */
[----:B---3--:R-:W-:-:S02]  /*0940*/  DADD R20, R22, R20 ;  /* 0x0000000016147229 */ /* 0x008fc40000000014 */
[----:B------:R-:W3:Y:S01]  /*0950*/  LDS R22, [R2+0xe80] ;  /* 0x000e800002167984 */ /* 0x000ee20000000800 */
[----:B--2---:R-:W-:-:S03]  /*0960*/  IMAD R29, R24, R13, RZ ;  /* 0x0000000d181d7224 */ /* 0x004fc600078e02ff */
[----:B------:R-:W2:Y:S01]  /*0970*/  LDS R23, [R2+0xf00] ;  /* 0x000f000002177984 */ /* 0x000ea20000000800 */
[----:B------:R-:W4:Y:S01]  /*0980*/  I2F.F64 R12, R29 ;  /* 0x0000001d000c7312 */ /* 0x000f220000201c00 */
[----:B-1----:R-:W-:Y:S02]  /*0990*/  IMAD R25, R25, R14, RZ ;  /* 0x0000000e19197224 */ /* 0x002fe400078e02ff */
[----:B------:R-:W1:Y:S01]  /*09a0*/  LDS R24, [R2+0xf80] ;  /* 0x000f800002187984 */ /* 0x000e620000000800 */
[----:B-----5:R-:W-:-:S04]  /*09b0*/  IMAD R26, R26, R15, RZ ;  /* 0x0000000f1a1a7224 */ /* 0x020fc800078e02ff */
[----:B------:R-:W5:Y:S01]  /*09c0*/  I2F.F64 R14, R25 ;  /* 0x00000019000e7312 */ /* 0x000f620000201c00 */
[----:B----4-:R-:W-:-:S07]  /*09d0*/  DADD R20, R20, R12 ;  /* 0x0000000014147229 */ /* 0x010fce000000000c */
[----:B------:R-:W4:Y:S01]  /*09e0*/  I2F.F64 R12, R26 ;  /* 0x0000001a000c7312 */ /* 0x000f220000201c00 */
[----:B0-----:R-:W-:Y:S01]  /*09f0*/  IMAD R27, R8, R27, RZ ;  /* 0x0000001b081b7224 */ /* 0x001fe200078e02ff */
[----:B-----5:R-:W-:-:S06]  /*0a00*/  DADD R20, R20, R14 ;  /* 0x0000000014147229 */ /* 0x020fcc000000000e */
[----:B------:R-:W0:Y:S01]  /*0a10*/  I2F.F64 R14, R27 ;  /* 0x0000001b000e7312 */ /* 0x000e220000201c00 */
[----:B---3--:R-:W-:Y:S01]  /*0a20*/  IMAD R28, R22, R9, RZ ;  /* 0x00000009161c7224 */ /* 0x008fe200078e02ff */
[----:B----4-:R-:W-:-:S06]  /*0a30*/  DADD R12, R20, R12 ;  /* 0x00000000140c7229 */ /* 0x010fcc000000000c */
[----:B------:R-:W3:Y:S01]  /*0a40*/  I2F.F64 R8, R28 ;  /* 0x0000001c00087312 */ /* 0x000ee20000201c00 */
[----:B--2---:R-:W-:Y:S01]  /*0a50*/  IMAD R10, R23, R10, RZ ;  /* 0x0000000a170a7224 */ /* 0x004fe200078e02ff */
[----:B0-----:R-:W-:-:S06]  /*0a60*/  DADD R14, R12, R14 ;  /* 0x000000000c0e7229 */ /* 0x001fcc000000000e */
[----:B------:R-:W0:Y:S01]  /*0a70*/  I2F.F64 R12, R10 ;  /* 0x0000000a000c7312 */ /* 0x000e220000201c00 */
[----:B-1----:R-:W-:Y:S01]  /*0a80*/  IMAD R11, R24, R11, RZ ;  /* 0x0000000b180b7224 */ /* 0x002fe200078e02ff */
[----:B------:R-:W-:Y:S01]  /*0a90*/  UIADD3 UR4, UPT, UPT, UR4, 0x1, URZ ;  /* 0x0000000104047890 */ /* 0x000fe2000fffe0ff */
[----:B---3--:R-:W-:-:S05]  /*0aa0*/  DADD R8, R14, R8 ;  /* 0x000000000e087229 */ /* 0x008fca0000000008 */
[----:B------:R-:W1:Y:S01]  /*0ab0*/  I2F.F64 R22, R11 ;  /* 0x0000000b00167312 */ /* 0x000e620000201c00 */
[----:B------:R-:W-:Y:S02]  /*0ac0*/  UISETP.NE.AND UP0, UPT, UR4, 0x20, UPT ;  /* 0x000000200400788c */ /* 0x000fe4000bf05270 */
[----:B0-----:R-:W-:Y:S01]  /*0ad0*/  DADD R8, R8, R12 ;  /* 0x0000000008087229 */ /* 0x001fe2000000000c */
[----:B------:R-:W-:Y:S01]  /*0ae0*/  IADD3 R3, PT, PT, R3, UR11, RZ ;  /* 0x0000000b03037c10 */ /* 0x000fe2000fffe0ff */
[----:B------:R-:W-:-:S06]  /*0af0*/  IMAD.WIDE.U32 R18, R0, 0x2000, R18 ;  /* 0x0000200000127825 */ /* 0x000fcc00078e0012 */
[----:B-1----:R-:W-:Y:S01]  /*0b00*/  DADD R22, R8, R22 ;  /* 0x0000000008167229 */ /* 0x002fe20000000016 */
[----:B------:R-:W-:Y:S06]  /*0b10*/  BAR.SYNC.DEFER_BLOCKING 0x0 ;  /* 0x0000000000007b1d */ /* 0x000fec0000010000 */
[----:B------:R-:W-:Y:S05]  /*0b20*/  BRA.U UP0, `(.L_x_0) ;  /* 0xfffffff500a87547 */ /* 0x000fea000b83ffff */
[----:B------:R-:W0:Y:S01]  /*0b30*/  LDC.64 R2, c[0x0][0x390] ;  /* 0x0000e400ff027b82 */ /* 0x000e220000000a00 */
[----:B------:R-:W-:-:S05]  /*0b40*/  IADD3 R7, PT, PT, R7, UR5, RZ ;  /* 0x0000000507077c10 */ /* 0x000fca000fffe0ff */
[----:B0-----:R-:W-:-:S05]  /*0b50*/  IMAD.WIDE R2, R7, 0x8, R2 ;  /* 0x0000000807027825 */ /* 0x001fca00078e0202 */
[----:B------:R-:W-:Y:S01]  /*0b60*/  STG.E.64 desc[UR8][R2.64], R22 ;  /* 0x0000001602007986 */ /* 0x000fe2000c101b08 */
[----:B------:R-:W-:Y:S05]  /*0b70*/  EXIT ;  /* 0x000000000000794d */ /* 0x000fea0003800000 */
.L_x_1:
[----:B------:R-:W-:-:S00]  /*0b80*/  BRA `(.L_x_1) ;  /* 0xfffffffc00fc7947 */ /* 0x000fc0000383ffff */
[----:B------:R-:W-:-:S00]  /*0b90*/  NOP ;  /* 0x0000000000007918 */ /* 0x000fc00000000000 */
        /* <DEDUP_REMOVED lines=14> */
.L_x_2:


//--------------------- .nv.shared._Z9matrixMulPdS_S_ --------------------------
	.section	.nv.shared._Z9matrixMulPdS_S_,"aw",@nobits
	.sectionflags	@""
	.align	4
.nv.shared._Z9matrixMulPdS_S_:
	.zero		9216


//--------------------- .nv.shared.reserved.0     --------------------------
	.section	.nv.shared.reserved.0,"aw",@nobits
	.weak		__nv_reservedSMEM_offset_0_alias
	.size		__nv_reservedSMEM_offset_0_alias, 0, 64
	.other		__nv_reservedSMEM_offset_0_alias,@"STO_CUDA_RESERVED_SHARED STV_DEFAULT"
__nv_reservedSMEM_offset_0_alias:
	.zero		0
	.zero		64


//--------------------- .nv.constant0._Z9matrixMulPdS_S_ --------------------------
	.section	.nv.constant0._Z9matrixMulPdS_S_,"a",@progbits
	.sectionflags	@""
	.align	4
.nv.constant0._Z9matrixMulPdS_S_:
	.zero		920


//--------------------- SYMBOLS --------------------------

	.type		.nv.reservedSmem.offset0,@object
	.size		.nv.reservedSmem.offset0,0x4
	.type		.nv.reservedSmem.cap,@object
	.size		.nv.reservedSmem.cap,0x4
